//
// Generated by NVIDIA NVVM Compiler
//
// Compiler Build ID: CL-36424714
// Cuda compilation tools, release 13.0, V13.0.88
// Based on NVVM 20.0.0
//

.version 9.0
.target sm_100
.address_size 64

	// .globl	_ZN3cub18CUB_300001_SM_10006detail11EmptyKernelIvEEvv
.global .align 1 .b8 _ZN34_INTERNAL_8cbd6ff0_4_k_cu_3c875e144cuda3std3__45__cpo5beginE[1];
.global .align 1 .b8 _ZN34_INTERNAL_8cbd6ff0_4_k_cu_3c875e144cuda3std3__45__cpo3endE[1];
.global .align 1 .b8 _ZN34_INTERNAL_8cbd6ff0_4_k_cu_3c875e144cuda3std3__45__cpo6cbeginE[1];
.global .align 1 .b8 _ZN34_INTERNAL_8cbd6ff0_4_k_cu_3c875e144cuda3std3__45__cpo4cendE[1];
.global .align 1 .b8 _ZN34_INTERNAL_8cbd6ff0_4_k_cu_3c875e144cuda3std3__45__cpo6rbeginE[1];
.global .align 1 .b8 _ZN34_INTERNAL_8cbd6ff0_4_k_cu_3c875e144cuda3std3__45__cpo4rendE[1];
.global .align 1 .b8 _ZN34_INTERNAL_8cbd6ff0_4_k_cu_3c875e144cuda3std3__45__cpo7crbeginE[1];
.global .align 1 .b8 _ZN34_INTERNAL_8cbd6ff0_4_k_cu_3c875e144cuda3std3__45__cpo5crendE[1];
.global .align 1 .b8 _ZN34_INTERNAL_8cbd6ff0_4_k_cu_3c875e144cuda3std3__436_GLOBAL__N__8cbd6ff0_4_k_cu_3c875e146ignoreE[1];
.global .align 1 .b8 _ZN34_INTERNAL_8cbd6ff0_4_k_cu_3c875e144cuda3std3__419piecewise_constructE[1];
.global .align 1 .b8 _ZN34_INTERNAL_8cbd6ff0_4_k_cu_3c875e144cuda3std3__48in_placeE[1];
.global .align 1 .b8 _ZN34_INTERNAL_8cbd6ff0_4_k_cu_3c875e144cuda3std3__420unreachable_sentinelE[1];
.global .align 1 .b8 _ZN34_INTERNAL_8cbd6ff0_4_k_cu_3c875e144cuda3std3__47nulloptE[1];
.global .align 1 .b8 _ZN34_INTERNAL_8cbd6ff0_4_k_cu_3c875e144cuda3std6ranges3__45__cpo4swapE[1];
.global .align 1 .b8 _ZN34_INTERNAL_8cbd6ff0_4_k_cu_3c875e144cuda3std6ranges3__45__cpo9iter_moveE[1];
.global .align 1 .b8 _ZN34_INTERNAL_8cbd6ff0_4_k_cu_3c875e144cuda3std6ranges3__45__cpo5beginE[1];
.global .align 1 .b8 _ZN34_INTERNAL_8cbd6ff0_4_k_cu_3c875e144cuda3std6ranges3__45__cpo3endE[1];
.global .align 1 .b8 _ZN34_INTERNAL_8cbd6ff0_4_k_cu_3c875e144cuda3std6ranges3__45__cpo6cbeginE[1];
.global .align 1 .b8 _ZN34_INTERNAL_8cbd6ff0_4_k_cu_3c875e144cuda3std6ranges3__45__cpo4cendE[1];
.global .align 1 .b8 _ZN34_INTERNAL_8cbd6ff0_4_k_cu_3c875e144cuda3std6ranges3__45__cpo7advanceE[1];
.global .align 1 .b8 _ZN34_INTERNAL_8cbd6ff0_4_k_cu_3c875e144cuda3std6ranges3__45__cpo9iter_swapE[1];
.global .align 1 .b8 _ZN34_INTERNAL_8cbd6ff0_4_k_cu_3c875e144cuda3std6ranges3__45__cpo4nextE[1];
.global .align 1 .b8 _ZN34_INTERNAL_8cbd6ff0_4_k_cu_3c875e144cuda3std6ranges3__45__cpo4prevE[1];
.global .align 1 .b8 _ZN34_INTERNAL_8cbd6ff0_4_k_cu_3c875e144cuda3std6ranges3__45__cpo4dataE[1];
.global .align 1 .b8 _ZN34_INTERNAL_8cbd6ff0_4_k_cu_3c875e144cuda3std6ranges3__45__cpo5cdataE[1];
.global .align 1 .b8 _ZN34_INTERNAL_8cbd6ff0_4_k_cu_3c875e144cuda3std6ranges3__45__cpo4sizeE[1];
.global .align 1 .b8 _ZN34_INTERNAL_8cbd6ff0_4_k_cu_3c875e144cuda3std6ranges3__45__cpo5ssizeE[1];
.global .align 1 .b8 _ZN34_INTERNAL_8cbd6ff0_4_k_cu_3c875e144cuda3std6ranges3__45__cpo8distanceE[1];
.global .align 1 .b8 _ZN34_INTERNAL_8cbd6ff0_4_k_cu_3c875e146thrust24THRUST_300001_SM_1000_NS6system6detail10sequential3seqE[1];

.visible .entry _ZN3cub18CUB_300001_SM_10006detail11EmptyKernelIvEEvv()
{


	ret;

}


// ===== COMPILED SASS (sm_100) =====

	.target	sm_100

	.elftype	@"ET_EXEC"


//--------------------- .note.nv.tkinfo           --------------------------
	.section	.note.nv.tkinfo,"",@"SHT_NOTE"
	.sectionflags	@"SHF_NOTE_NV_TKINFO"
	.tkinfo
        /*0018*/ 	.word	0x00000002
        /*0030*/ 	.string	""
        /*0030*/ 	.string	"ptxas"
        /*0030*/ 	.string	"Cuda compilation tools, release 13.0, V13.0.88"
        /*0030*/ 	.string	"Build cuda_13.0.r13.0/compiler.36424714_0"
        /*0030*/ 	.string	"-arch sm_100 -m 64 "



//--------------------- .note.nv.cuinfo           --------------------------
	.section	.note.nv.cuinfo,"",@"SHT_NOTE"
	.sectionflags	@"SHF_NOTE_NV_CUINFO"
        /*0018*/ 	.short	0x0002
        /*001a*/ 	.short	0x0064
        /*001c*/ 	.short	0x0082
	.zero		2


//--------------------- .nv.info                  --------------------------
	.section	.nv.info,"",@"SHT_CUDA_INFO"
	.align	4


	//----- nvinfo : EIATTR_REGCOUNT
	.align		4
        /*0000*/ 	.byte	0x04, 0x2f
        /*0002*/ 	.short	(.L_30 - .L_29)
	.align		4
.L_29:
        /*0004*/ 	.word	index@(_ZN3cub18CUB_300001_SM_10006detail11EmptyKernelIvEEvv)
        /*0008*/ 	.word	0x00000004


	//----- nvinfo : EIATTR_FRAME_SIZE
	.align		4
.L_30:
        /*000c*/ 	.byte	0x04, 0x11
        /*000e*/ 	.short	(.L_32 - .L_31)
	.align		4
.L_31:
        /*0010*/ 	.word	index@(_ZN3cub18CUB_300001_SM_10006detail11EmptyKernelIvEEvv)
        /*0014*/ 	.word	0x00000000


	//----- nvinfo : EIATTR_MIN_STACK_SIZE
	.align		4
.L_32:
        /*0018*/ 	.byte	0x04, 0x12
        /*001a*/ 	.short	(.L_34 - .L_33)
	.align		4
.L_33:
        /*001c*/ 	.word	index@(_ZN3cub18CUB_300001_SM_10006detail11EmptyKernelIvEEvv)
        /*0020*/ 	.word	0x00000000
.L_34:


//--------------------- .nv.compat                --------------------------
	.section	.nv.compat,"",@"SHT_CUDA_COMPAT_INFO"
	.align	4
        /*0000*/ 	.byte	0x02, 0x09, 0x00, 0x00, 0x02, 0x02, 0x01, 0x00, 0x02, 0x05, 0x05, 0x00, 0x03, 0x07, 0x01, 0x01
        /*0010*/ 	.byte	0x02, 0x03, 0x00, 0x00, 0x02, 0x06, 0x01, 0x00, 0x04, 0x0b, 0x08, 0x00, 0x09, 0x00, 0x00, 0x00
        /*0020*/ 	.byte	0x00, 0x00, 0x00, 0x00


//--------------------- .nv.info._ZN3cub18CUB_300001_SM_10006detail11EmptyKernelIvEEvv --------------------------
	.section	.nv.info._ZN3cub18CUB_300001_SM_10006detail11EmptyKernelIvEEvv,"",@"SHT_CUDA_INFO"
	.sectionflags	@""
	.align	4


	//----- nvinfo : EIATTR_CUDA_API_VERSION
	.align		4
        /*0000*/ 	.byte	0x04, 0x37
        /*0002*/ 	.short	(.L_36 - .L_35)
.L_35:
        /*0004*/ 	.word	0x00000082


	//----- nvinfo : EIATTR_SPARSE_MMA_MASK
	.align		4
.L_36:
        /*0008*/ 	.byte	0x03, 0x50
        /*000a*/ 	.short	0x0000


	//----- nvinfo : EIATTR_MAXREG_COUNT
	.align		4
        /*000c*/ 	.byte	0x03, 0x1b
        /*000e*/ 	.short	0x00ff


	//----- nvinfo : EIATTR_MERCURY_ISA_VERSION
	.align		4
        /*0010*/ 	.byte	0x03, 0x5f
        /*0012*/ 	.short	0x0101


	//----- nvinfo : EIATTR_VRC_CTA_INIT_COUNT
	.align		4
        /*0014*/ 	.byte	0x02, 0x4a
	.zero		1
	.zero		1


	//----- nvinfo : EIATTR_EXIT_INSTR_OFFSETS
	.align		4
        /*0018*/ 	.byte	0x04, 0x1c
        /*001a*/ 	.short	(.L_38 - .L_37)


	//   ....[0]....
.L_37:
        /*001c*/ 	.word	0x00000010


	//----- nvinfo : EIATTR_SW_WAR
	.align		4
.L_38:
        /*0020*/ 	.byte	0x04, 0x36
        /*0022*/ 	.short	(.L_40 - .L_39)
.L_39:
        /*0024*/ 	.word	0x00000008
.L_40:


//--------------------- .nv.callgraph             --------------------------
	.section	.nv.callgraph,"",@"SHT_CUDA_CALLGRAPH"
	.align	4
	.sectionentsize	8
	.align		4
        /*0000*/ 	.word	0x00000000
	.align		4
        /*0004*/ 	.word	0xffffffff
	.align		4
        /*0008*/ 	.word	0x00000000
	.align		4
        /*000c*/ 	.word	0xfffffffe
	.align		4
        /*0010*/ 	.word	0x00000000
	.align		4
        /*0014*/ 	.word	0xfffffffd
	.align		4
        /*0018*/ 	.word	0x00000000
	.align		4
        /*001c*/ 	.word	0xfffffffc


//--------------------- .nv.constant4             --------------------------
	.section	.nv.constant4,"a",@progbits
	.align	8
	.align		8
.nv.constant4:
        /*0000*/ 	.dword	_ZN34_INTERNAL_8cbd6ff0_4_k_cu_3c875e144cuda3std3__45__cpo5beginE
	.align		8
        /*0008*/ 	.dword	_ZN34_INTERNAL_8cbd6ff0_4_k_cu_3c875e144cuda3std3__45__cpo3endE
	.align		8
        /*0010*/ 	.dword	_ZN34_INTERNAL_8cbd6ff0_4_k_cu_3c875e144cuda3std3__45__cpo6cbeginE
	.align		8
        /*0018*/ 	.dword	_ZN34_INTERNAL_8cbd6ff0_4_k_cu_3c875e144cuda3std3__45__cpo4cendE
	.align		8
        /*0020*/ 	.dword	_ZN34_INTERNAL_8cbd6ff0_4_k_cu_3c875e144cuda3std3__45__cpo6rbeginE
	.align		8
        /*0028*/ 	.dword	_ZN34_INTERNAL_8cbd6ff0_4_k_cu_3c875e144cuda3std3__45__cpo4rendE
	.align		8
        /*0030*/ 	.dword	_ZN34_INTERNAL_8cbd6ff0_4_k_cu_3c875e144cuda3std3__45__cpo7crbeginE
	.align		8
        /*0038*/ 	.dword	_ZN34_INTERNAL_8cbd6ff0_4_k_cu_3c875e144cuda3std3__45__cpo5crendE
	.align		8
        /*0040*/ 	.dword	_ZN34_INTERNAL_8cbd6ff0_4_k_cu_3c875e144cuda3std3__436_GLOBAL__N__8cbd6ff0_4_k_cu_3c875e146ignoreE
	.align		8
        /*0048*/ 	.dword	_ZN34_INTERNAL_8cbd6ff0_4_k_cu_3c875e144cuda3std3__419piecewise_constructE
	.align		8
        /*0050*/ 	.dword	_ZN34_INTERNAL_8cbd6ff0_4_k_cu_3c875e144cuda3std3__48in_placeE
	.align		8
        /*0058*/ 	.dword	_ZN34_INTERNAL_8cbd6ff0_4_k_cu_3c875e144cuda3std3__420unreachable_sentinelE
	.align		8
        /*0060*/ 	.dword	_ZN34_INTERNAL_8cbd6ff0_4_k_cu_3c875e144cuda3std3__47nulloptE
	.align		8
        /*0068*/ 	.dword	_ZN34_INTERNAL_8cbd6ff0_4_k_cu_3c875e144cuda3std6ranges3__45__cpo4swapE
	.align		8
        /*0070*/ 	.dword	_ZN34_INTERNAL_8cbd6ff0_4_k_cu_3c875e144cuda3std6ranges3__45__cpo9iter_moveE
	.align		8
        /*0078*/ 	.dword	_ZN34_INTERNAL_8cbd6ff0_4_k_cu_3c875e144cuda3std6ranges3__45__cpo5beginE
	.align		8
        /*0080*/ 	.dword	_ZN34_INTERNAL_8cbd6ff0_4_k_cu_3c875e144cuda3std6ranges3__45__cpo3endE
	.align		8
        /*0088*/ 	.dword	_ZN34_INTERNAL_8cbd6ff0_4_k_cu_3c875e144cuda3std6ranges3__45__cpo6cbeginE
	.align		8
        /*0090*/ 	.dword	_ZN34_INTERNAL_8cbd6ff0_4_k_cu_3c875e144cuda3std6ranges3__45__cpo4cendE
	.align		8
        /*0098*/ 	.dword	_ZN34_INTERNAL_8cbd6ff0_4_k_cu_3c875e144cuda3std6ranges3__45__cpo7advanceE
	.align		8
        /*00a0*/ 	.dword	_ZN34_INTERNAL_8cbd6ff0_4_k_cu_3c875e144cuda3std6ranges3__45__cpo9iter_swapE
	.align		8
        /*00a8*/ 	.dword	_ZN34_INTERNAL_8cbd6ff0_4_k_cu_3c875e144cuda3std6ranges3__45__cpo4nextE
	.align		8
        /*00b0*/ 	.dword	_ZN34_INTERNAL_8cbd6ff0_4_k_cu_3c875e144cuda3std6ranges3__45__cpo4prevE
	.align		8
        /*00b8*/ 	.dword	_ZN34_INTERNAL_8cbd6ff0_4_k_cu_3c875e144cuda3std6ranges3__45__cpo4dataE
	.align		8
        /*00c0*/ 	.dword	_ZN34_INTERNAL_8cbd6ff0_4_k_cu_3c875e144cuda3std6ranges3__45__cpo5cdataE
	.align		8
        /*00c8*/ 	.dword	_ZN34_INTERNAL_8cbd6ff0_4_k_cu_3c875e144cuda3std6ranges3__45__cpo4sizeE
	.align		8
        /*00d0*/ 	.dword	_ZN34_INTERNAL_8cbd6ff0_4_k_cu_3c875e144cuda3std6ranges3__45__cpo5ssizeE
	.align		8
        /*00d8*/ 	.dword	_ZN34_INTERNAL_8cbd6ff0_4_k_cu_3c875e144cuda3std6ranges3__45__cpo8distanceE
	.align		8
        /*00e0*/ 	.dword	_ZN34_INTERNAL_8cbd6ff0_4_k_cu_3c875e146thrust24THRUST_300001_SM_1000_NS6system6detail10sequential3seqE


//--------------------- .text._ZN3cub18CUB_300001_SM_10006detail11EmptyKernelIvEEvv --------------------------
	.section	.text._ZN3cub18CUB_300001_SM_10006detail11EmptyKernelIvEEvv,"ax",@progbits
	.align	128
        .global         _ZN3cub18CUB_300001_SM_10006detail11EmptyKernelIvEEvv
        .type           _ZN3cub18CUB_300001_SM_10006detail11EmptyKernelIvEEvv,@function
        .size           _ZN3cub18CUB_300001_SM_10006detail11EmptyKernelIvEEvv,(.L_x_1 - _ZN3cub18CUB_300001_SM_10006detail11EmptyKernelIvEEvv)
        .other          _ZN3cub18CUB_300001_SM_10006detail11EmptyKernelIvEEvv,@"STO_CUDA_ENTRY STV_DEFAULT"
_ZN3cub18CUB_300001_SM_10006detail11EmptyKernelIvEEvv:
.text._ZN3cub18CUB_300001_SM_10006detail11EmptyKernelIvEEvv:
[----:B------:R-:W-:Y:S01]  /*0000*/  LDC R1, c[0x0][0x37c] ;  /* 0x0000df00ff017b82 */ /* 0x000fe20000000800 */
[----:B------:R-:W-:Y:S05]  /*0010*/  EXIT ;  /* 0x000000000000794d */ /* 0x000fea0003800000 */
.L_x_0:
[----:B------:R-:W-:-:S00]  /*0020*/  BRA `(.L_x_0) ;  /* 0xfffffffc00fc7947 */ /* 0x000fc0000383ffff */
[----:B------:R-:W-:-:S00]  /*0030*/  NOP ;  /* 0x0000000000007918 */ /* 0x000fc00000000000 */
        /* <DEDUP_REMOVED lines=12> */
.L_x_1:


//--------------------- .nv.shared.reserved.0     --------------------------
	.section	.nv.shared.reserved.0,"aw",@nobits
	.weak		__nv_reservedSMEM_offset_0_alias
	.size		__nv_reservedSMEM_offset_0_alias, 0, 64
	.other		__nv_reservedSMEM_offset_0_alias,@"STO_CUDA_RESERVED_SHARED STV_DEFAULT"
__nv_reservedSMEM_offset_0_alias:
	.zero		0
	.zero		64


//--------------------- .nv.global                --------------------------
	.section	.nv.global,"aw",@nobits
.nv.global:
	.type		_ZN34_INTERNAL_8cbd6ff0_4_k_cu_3c875e144cuda3std3__436_GLOBAL__N__8cbd6ff0_4_k_cu_3c875e146ignoreE,@object
	.size		_ZN34_INTERNAL_8cbd6ff0_4_k_cu_3c875e144cuda3std3__436_GLOBAL__N__8cbd6ff0_4_k_cu_3c875e146ignoreE,(_ZN34_INTERNAL_8cbd6ff0_4_k_cu_3c875e144cuda3std6ranges3__45__cpo5cdataE - _ZN34_INTERNAL_8cbd6ff0_4_k_cu_3c875e144cuda3std3__436_GLOBAL__N__8cbd6ff0_4_k_cu_3c875e146ignoreE)
_ZN34_INTERNAL_8cbd6ff0_4_k_cu_3c875e144cuda3std3__436_GLOBAL__N__8cbd6ff0_4_k_cu_3c875e146ignoreE:
	.zero		1
	.type		_ZN34_INTERNAL_8cbd6ff0_4_k_cu_3c875e144cuda3std6ranges3__45__cpo5cdataE,@object
	.size		_ZN34_INTERNAL_8cbd6ff0_4_k_cu_3c875e144cuda3std6ranges3__45__cpo5cdataE,(_ZN34_INTERNAL_8cbd6ff0_4_k_cu_3c875e144cuda3std3__45__cpo5beginE - _ZN34_INTERNAL_8cbd6ff0_4_k_cu_3c875e144cuda3std6ranges3__45__cpo5cdataE)
_ZN34_INTERNAL_8cbd6ff0_4_k_cu_3c875e144cuda3std6ranges3__45__cpo5cdataE:
	.zero		1
	.type		_ZN34_INTERNAL_8cbd6ff0_4_k_cu_3c875e144cuda3std3__45__cpo5beginE,@object
	.size		_ZN34_INTERNAL_8cbd6ff0_4_k_cu_3c875e144cuda3std3__45__cpo5beginE,(_ZN34_INTERNAL_8cbd6ff0_4_k_cu_3c875e144cuda3std6ranges3__45__cpo3endE - _ZN34_INTERNAL_8cbd6ff0_4_k_cu_3c875e144cuda3std3__45__cpo5beginE)
_ZN34_INTERNAL_8cbd6ff0_4_k_cu_3c875e144cuda3std3__45__cpo5beginE:
	.zero		1
	.type		_ZN34_INTERNAL_8cbd6ff0_4_k_cu_3c875e144cuda3std6ranges3__45__cpo3endE,@object
	.size		_ZN34_INTERNAL_8cbd6ff0_4_k_cu_3c875e144cuda3std6ranges3__45__cpo3endE,(_ZN34_INTERNAL_8cbd6ff0_4_k_cu_3c875e144cuda3std3__47nulloptE - _ZN34_INTERNAL_8cbd6ff0_4_k_cu_3c875e144cuda3std6ranges3__45__cpo3endE)
_ZN34_INTERNAL_8cbd6ff0_4_k_cu_3c875e144cuda3std6ranges3__45__cpo3endE:
	.zero		1
	.type		_ZN34_INTERNAL_8cbd6ff0_4_k_cu_3c875e144cuda3std3__47nulloptE,@object
	.size		_ZN34_INTERNAL_8cbd6ff0_4_k_cu_3c875e144cuda3std3__47nulloptE,(_ZN34_INTERNAL_8cbd6ff0_4_k_cu_3c875e146thrust24THRUST_300001_SM_1000_NS6system6detail10sequential3seqE - _ZN34_INTERNAL_8cbd6ff0_4_k_cu_3c875e144cuda3std3__47nulloptE)
_ZN34_INTERNAL_8cbd6ff0_4_k_cu_3c875e144cuda3std3__47nulloptE:
	.zero		1
	.type		_ZN34_INTERNAL_8cbd6ff0_4_k_cu_3c875e146thrust24THRUST_300001_SM_1000_NS6system6detail10sequential3seqE,@object
	.size		_ZN34_INTERNAL_8cbd6ff0_4_k_cu_3c875e146thrust24THRUST_300001_SM_1000_NS6system6detail10sequential3seqE,(_ZN34_INTERNAL_8cbd6ff0_4_k_cu_3c875e144cuda3std3__45__cpo6rbeginE - _ZN34_INTERNAL_8cbd6ff0_4_k_cu_3c875e146thrust24THRUST_300001_SM_1000_NS6system6detail10sequential3seqE)
_ZN34_INTERNAL_8cbd6ff0_4_k_cu_3c875e146thrust24THRUST_300001_SM_1000_NS6system6detail10sequential3seqE:
	.zero		1
	.type		_ZN34_INTERNAL_8cbd6ff0_4_k_cu_3c875e144cuda3std3__45__cpo6rbeginE,@object
	.size		_ZN34_INTERNAL_8cbd6ff0_4_k_cu_3c875e144cuda3std3__45__cpo6rbeginE,(_ZN34_INTERNAL_8cbd6ff0_4_k_cu_3c875e144cuda3std6ranges3__45__cpo9iter_swapE - _ZN34_INTERNAL_8cbd6ff0_4_k_cu_3c875e144cuda3std3__45__cpo6rbeginE)
_ZN34_INTERNAL_8cbd6ff0_4_k_cu_3c875e144cuda3std3__45__cpo6rbeginE:
	.zero		1
	.type		_ZN34_INTERNAL_8cbd6ff0_4_k_cu_3c875e144cuda3std6ranges3__45__cpo9iter_swapE,@object
	.size		_ZN34_INTERNAL_8cbd6ff0_4_k_cu_3c875e144cuda3std6ranges3__45__cpo9iter_swapE,(_ZN34_INTERNAL_8cbd6ff0_4_k_cu_3c875e144cuda3std3__48in_placeE - _ZN34_INTERNAL_8cbd6ff0_4_k_cu_3c875e144cuda3std6ranges3__45__cpo9iter_swapE)
_ZN34_INTERNAL_8cbd6ff0_4_k_cu_3c875e144cuda3std6ranges3__45__cpo9iter_swapE:
	.zero		1
	.type		_ZN34_INTERNAL_8cbd6ff0_4_k_cu_3c875e144cuda3std3__48in_placeE,@object
	.size		_ZN34_INTERNAL_8cbd6ff0_4_k_cu_3c875e144cuda3std3__48in_placeE,(_ZN34_INTERNAL_8cbd6ff0_4_k_cu_3c875e144cuda3std6ranges3__45__cpo5ssizeE - _ZN34_INTERNAL_8cbd6ff0_4_k_cu_3c875e144cuda3std3__48in_placeE)
_ZN34_INTERNAL_8cbd6ff0_4_k_cu_3c875e144cuda3std3__48in_placeE:
	.zero		1
	.type		_ZN34_INTERNAL_8cbd6ff0_4_k_cu_3c875e144cuda3std6ranges3__45__cpo5ssizeE,@object
	.size		_ZN34_INTERNAL_8cbd6ff0_4_k_cu_3c875e144cuda3std6ranges3__45__cpo5ssizeE,(_ZN34_INTERNAL_8cbd6ff0_4_k_cu_3c875e144cuda3std3__45__cpo6cbeginE - _ZN34_INTERNAL_8cbd6ff0_4_k_cu_3c875e144cuda3std6ranges3__45__cpo5ssizeE)
_ZN34_INTERNAL_8cbd6ff0_4_k_cu_3c875e144cuda3std6ranges3__45__cpo5ssizeE:
	.zero		1
	.type		_ZN34_INTERNAL_8cbd6ff0_4_k_cu_3c875e144cuda3std3__45__cpo6cbeginE,@object
	.size		_ZN34_INTERNAL_8cbd6ff0_4_k_cu_3c875e144cuda3std3__45__cpo6cbeginE,(_ZN34_INTERNAL_8cbd6ff0_4_k_cu_3c875e144cuda3std6ranges3__45__cpo4cendE - _ZN34_INTERNAL_8cbd6ff0_4_k_cu_3c875e144cuda3std3__45__cpo6cbeginE)
_ZN34_INTERNAL_8cbd6ff0_4_k_cu_3c875e144cuda3std3__45__cpo6cbeginE:
	.zero		1
	.type		_ZN34_INTERNAL_8cbd6ff0_4_k_cu_3c875e144cuda3std6ranges3__45__cpo4cendE,@object
	.size		_ZN34_INTERNAL_8cbd6ff0_4_k_cu_3c875e144cuda3std6ranges3__45__cpo4cendE,(_ZN34_INTERNAL_8cbd6ff0_4_k_cu_3c875e144cuda3std3__45__cpo7crbeginE - _ZN34_INTERNAL_8cbd6ff0_4_k_cu_3c875e144cuda3std6ranges3__45__cpo4cendE)
_ZN34_INTERNAL_8cbd6ff0_4_k_cu_3c875e144cuda3std6ranges3__45__cpo4cendE:
	.zero		1
	.type		_ZN34_INTERNAL_8cbd6ff0_4_k_cu_3c875e144cuda3std3__45__cpo7crbeginE,@object
	.size		_ZN34_INTERNAL_8cbd6ff0_4_k_cu_3c875e144cuda3std3__45__cpo7crbeginE,(_ZN34_INTERNAL_8cbd6ff0_4_k_cu_3c875e144cuda3std6ranges3__45__cpo4prevE - _ZN34_INTERNAL_8cbd6ff0_4_k_cu_3c875e144cuda3std3__45__cpo7crbeginE)
_ZN34_INTERNAL_8cbd6ff0_4_k_cu_3c875e144cuda3std3__45__cpo7crbeginE:
	.zero		1
	.type		_ZN34_INTERNAL_8cbd6ff0_4_k_cu_3c875e144cuda3std6ranges3__45__cpo4prevE,@object
	.size		_ZN34_INTERNAL_8cbd6ff0_4_k_cu_3c875e144cuda3std6ranges3__45__cpo4prevE,(_ZN34_INTERNAL_8cbd6ff0_4_k_cu_3c875e144cuda3std6ranges3__45__cpo9iter_moveE - _ZN34_INTERNAL_8cbd6ff0_4_k_cu_3c875e144cuda3std6ranges3__45__cpo4prevE)
_ZN34_INTERNAL_8cbd6ff0_4_k_cu_3c875e144cuda3std6ranges3__45__cpo4prevE:
	.zero		1
	.type		_ZN34_INTERNAL_8cbd6ff0_4_k_cu_3c875e144cuda3std6ranges3__45__cpo9iter_moveE,@object
	.size		_ZN34_INTERNAL_8cbd6ff0_4_k_cu_3c875e144cuda3std6ranges3__45__cpo9iter_moveE,(_ZN34_INTERNAL_8cbd6ff0_4_k_cu_3c875e144cuda3std3__420unreachable_sentinelE - _ZN34_INTERNAL_8cbd6ff0_4_k_cu_3c875e144cuda3std6ranges3__45__cpo9iter_moveE)
_ZN34_INTERNAL_8cbd6ff0_4_k_cu_3c875e144cuda3std6ranges3__45__cpo9iter_moveE:
	.zero		1
	.type		_ZN34_INTERNAL_8cbd6ff0_4_k_cu_3c875e144cuda3std3__420unreachable_sentinelE,@object
	.size		_ZN34_INTERNAL_8cbd6ff0_4_k_cu_3c875e144cuda3std3__420unreachable_sentinelE,(_ZN34_INTERNAL_8cbd6ff0_4_k_cu_3c875e144cuda3std6ranges3__45__cpo8distanceE - _ZN34_INTERNAL_8cbd6ff0_4_k_cu_3c875e144cuda3std3__420unreachable_sentinelE)
_ZN34_INTERNAL_8cbd6ff0_4_k_cu_3c875e144cuda3std3__420unreachable_sentinelE:
	.zero		1
	.type		_ZN34_INTERNAL_8cbd6ff0_4_k_cu_3c875e144cuda3std6ranges3__45__cpo8distanceE,@object
	.size		_ZN34_INTERNAL_8cbd6ff0_4_k_cu_3c875e144cuda3std6ranges3__45__cpo8distanceE,(_ZN34_INTERNAL_8cbd6ff0_4_k_cu_3c875e144cuda3std3__45__cpo4cendE - _ZN34_INTERNAL_8cbd6ff0_4_k_cu_3c875e144cuda3std6ranges3__45__cpo8distanceE)
_ZN34_INTERNAL_8cbd6ff0_4_k_cu_3c875e144cuda3std6ranges3__45__cpo8distanceE:
	.zero		1
	.type		_ZN34_INTERNAL_8cbd6ff0_4_k_cu_3c875e144cuda3std3__45__cpo4cendE,@object
	.size		_ZN34_INTERNAL_8cbd6ff0_4_k_cu_3c875e144cuda3std3__45__cpo4cendE,(_ZN34_INTERNAL_8cbd6ff0_4_k_cu_3c875e144cuda3std6ranges3__45__cpo7advanceE - _ZN34_INTERNAL_8cbd6ff0_4_k_cu_3c875e144cuda3std3__45__cpo4cendE)
_ZN34_INTERNAL_8cbd6ff0_4_k_cu_3c875e144cuda3std3__45__cpo4cendE:
	.zero		1
	.type		_ZN34_INTERNAL_8cbd6ff0_4_k_cu_3c875e144cuda3std6ranges3__45__cpo7advanceE,@object
	.size		_ZN34_INTERNAL_8cbd6ff0_4_k_cu_3c875e144cuda3std6ranges3__45__cpo7advanceE,(_ZN34_INTERNAL_8cbd6ff0_4_k_cu_3c875e144cuda3std3__45__cpo5crendE - _ZN34_INTERNAL_8cbd6ff0_4_k_cu_3c875e144cuda3std6ranges3__45__cpo7advanceE)
_ZN34_INTERNAL_8cbd6ff0_4_k_cu_3c875e144cuda3std6ranges3__45__cpo7advanceE:
	.zero		1
	.type		_ZN34_INTERNAL_8cbd6ff0_4_k_cu_3c875e144cuda3std3__45__cpo5crendE,@object
	.size		_ZN34_INTERNAL_8cbd6ff0_4_k_cu_3c875e144cuda3std3__45__cpo5crendE,(_ZN34_INTERNAL_8cbd6ff0_4_k_cu_3c875e144cuda3std6ranges3__45__cpo4dataE - _ZN34_INTERNAL_8cbd6ff0_4_k_cu_3c875e144cuda3std3__45__cpo5crendE)
_ZN34_INTERNAL_8cbd6ff0_4_k_cu_3c875e144cuda3std3__45__cpo5crendE:
	.zero		1
	.type		_ZN34_INTERNAL_8cbd6ff0_4_k_cu_3c875e144cuda3std6ranges3__45__cpo4dataE,@object
	.size		_ZN34_INTERNAL_8cbd6ff0_4_k_cu_3c875e144cuda3std6ranges3__45__cpo4dataE,(_ZN34_INTERNAL_8cbd6ff0_4_k_cu_3c875e144cuda3std6ranges3__45__cpo5beginE - _ZN34_INTERNAL_8cbd6ff0_4_k_cu_3c875e144cuda3std6ranges3__45__cpo4dataE)
_ZN34_INTERNAL_8cbd6ff0_4_k_cu_3c875e144cuda3std6ranges3__45__cpo4dataE:
	.zero		1
	.type		_ZN34_INTERNAL_8cbd6ff0_4_k_cu_3c875e144cuda3std6ranges3__45__cpo5beginE,@object
	.size		_ZN34_INTERNAL_8cbd6ff0_4_k_cu_3c875e144cuda3std6ranges3__45__cpo5beginE,(_ZN34_INTERNAL_8cbd6ff0_4_k_cu_3c875e144cuda3std3__419piecewise_constructE - _ZN34_INTERNAL_8cbd6ff0_4_k_cu_3c875e144cuda3std6ranges3__45__cpo5beginE)
_ZN34_INTERNAL_8cbd6ff0_4_k_cu_3c875e144cuda3std6ranges3__45__cpo5beginE:
	.zero		1
	.type		_ZN34_INTERNAL_8cbd6ff0_4_k_cu_3c875e144cuda3std3__419piecewise_constructE,@object
	.size		_ZN34_INTERNAL_8cbd6ff0_4_k_cu_3c875e144cuda3std3__419piecewise_constructE,(_ZN34_INTERNAL_8cbd6ff0_4_k_cu_3c875e144cuda3std6ranges3__45__cpo4sizeE - _ZN34_INTERNAL_8cbd6ff0_4_k_cu_3c875e144cuda3std3__419piecewise_constructE)
_ZN34_INTERNAL_8cbd6ff0_4_k_cu_3c875e144cuda3std3__419piecewise_constructE:
	.zero		1
	.type		_ZN34_INTERNAL_8cbd6ff0_4_k_cu_3c875e144cuda3std6ranges3__45__cpo4sizeE,@object
	.size		_ZN34_INTERNAL_8cbd6ff0_4_k_cu_3c875e144cuda3std6ranges3__45__cpo4sizeE,(_ZN34_INTERNAL_8cbd6ff0_4_k_cu_3c875e144cuda3std3__45__cpo3endE - _ZN34_INTERNAL_8cbd6ff0_4_k_cu_3c875e144cuda3std6ranges3__45__cpo4sizeE)
_ZN34_INTERNAL_8cbd6ff0_4_k_cu_3c875e144cuda3std6ranges3__45__cpo4sizeE:
	.zero		1
	.type		_ZN34_INTERNAL_8cbd6ff0_4_k_cu_3c875e144cuda3std3__45__cpo3endE,@object
	.size		_ZN34_INTERNAL_8cbd6ff0_4_k_cu_3c875e144cuda3std3__45__cpo3endE,(_ZN34_INTERNAL_8cbd6ff0_4_k_cu_3c875e144cuda3std6ranges3__45__cpo6cbeginE - _ZN34_INTERNAL_8cbd6ff0_4_k_cu_3c875e144cuda3std3__45__cpo3endE)
_ZN34_INTERNAL_8cbd6ff0_4_k_cu_3c875e144cuda3std3__45__cpo3endE:
	.zero		1
	.type		_ZN34_INTERNAL_8cbd6ff0_4_k_cu_3c875e144cuda3std6ranges3__45__cpo6cbeginE,@object
	.size		_ZN34_INTERNAL_8cbd6ff0_4_k_cu_3c875e144cuda3std6ranges3__45__cpo6cbeginE,(_ZN34_INTERNAL_8cbd6ff0_4_k_cu_3c875e144cuda3std3__45__cpo4rendE - _ZN34_INTERNAL_8cbd6ff0_4_k_cu_3c875e144cuda3std6ranges3__45__cpo6cbeginE)
_ZN34_INTERNAL_8cbd6ff0_4_k_cu_3c875e144cuda3std6ranges3__45__cpo6cbeginE:
	.zero		1
	.type		_ZN34_INTERNAL_8cbd6ff0_4_k_cu_3c875e144cuda3std3__45__cpo4rendE,@object
	.size		_ZN34_INTERNAL_8cbd6ff0_4_k_cu_3c875e144cuda3std3__45__cpo4rendE,(_ZN34_INTERNAL_8cbd6ff0_4_k_cu_3c875e144cuda3std6ranges3__45__cpo4nextE - _ZN34_INTERNAL_8cbd6ff0_4_k_cu_3c875e144cuda3std3__45__cpo4rendE)
_ZN34_INTERNAL_8cbd6ff0_4_k_cu_3c875e144cuda3std3__45__cpo4rendE:
	.zero		1
	.type		_ZN34_INTERNAL_8cbd6ff0_4_k_cu_3c875e144cuda3std6ranges3__45__cpo4nextE,@object
	.size		_ZN34_INTERNAL_8cbd6ff0_4_k_cu_3c875e144cuda3std6ranges3__45__cpo4nextE,(_ZN34_INTERNAL_8cbd6ff0_4_k_cu_3c875e144cuda3std6ranges3__45__cpo4swapE - _ZN34_INTERNAL_8cbd6ff0_4_k_cu_3c875e144cuda3std6ranges3__45__cpo4nextE)
_ZN34_INTERNAL_8cbd6ff0_4_k_cu_3c875e144cuda3std6ranges3__45__cpo4nextE:
	.zero		1
	.type		_ZN34_INTERNAL_8cbd6ff0_4_k_cu_3c875e144cuda3std6ranges3__45__cpo4swapE,@object
	.size		_ZN34_INTERNAL_8cbd6ff0_4_k_cu_3c875e144cuda3std6ranges3__45__cpo4swapE,(.L_13 - _ZN34_INTERNAL_8cbd6ff0_4_k_cu_3c875e144cuda3std6ranges3__45__cpo4swapE)
_ZN34_INTERNAL_8cbd6ff0_4_k_cu_3c875e144cuda3std6ranges3__45__cpo4swapE:
	.zero		1
.L_13:


//--------------------- .nv.constant0._ZN3cub18CUB_300001_SM_10006detail11EmptyKernelIvEEvv --------------------------
	.section	.nv.constant0._ZN3cub18CUB_300001_SM_10006detail11EmptyKernelIvEEvv,"a",@progbits
	.sectionflags	@""
	.align	4
.nv.constant0._ZN3cub18CUB_300001_SM_10006detail11EmptyKernelIvEEvv:
	.zero		896


//--------------------- SYMBOLS --------------------------

	.type		.nv.reservedSmem.offset0,@object
	.size		.nv.reservedSmem.offset0,0x4
